//
// Generated by NVIDIA NVVM Compiler
//
// Compiler Build ID: CL-36424714
// Cuda compilation tools, release 13.0, V13.0.88
// Based on NVVM 20.0.0
//

.version 9.0
.target sm_100
.address_size 64

	// .globl	_Z6kerneliiPi

.visible .entry _Z6kerneliiPi(
	.param .u32 _Z6kerneliiPi_param_0,
	.param .u32 _Z6kerneliiPi_param_1,
	.param .u64 .ptr .align 1 _Z6kerneliiPi_param_2
)
{
	.reg .b32 	%r<4>;
	.reg .b64 	%rd<3>;

	ld.param.u32 	%r1, [_Z6kerneliiPi_param_0];
	ld.param.u32 	%r2, [_Z6kerneliiPi_param_1];
	ld.param.u64 	%rd1, [_Z6kerneliiPi_param_2];
	cvta.to.global.u64 	%rd2, %rd1;
	add.s32 	%r3, %r2, %r1;
	st.global.u32 	[%rd2], %r3;
	ret;

}


// ===== COMPILED SASS (sm_100) =====

	.target	sm_100

	.elftype	@"ET_EXEC"


//--------------------- .note.nv.tkinfo           --------------------------
	.section	.note.nv.tkinfo,"",@"SHT_NOTE"
	.sectionflags	@"SHF_NOTE_NV_TKINFO"
	.tkinfo
        /*0018*/ 	.word	0x00000002
        /*0030*/ 	.string	""
        /*0030*/ 	.string	"ptxas"
        /*0030*/ 	.string	"Cuda compilation tools, release 13.0, V13.0.88"
        /*0030*/ 	.string	"Build cuda_13.0.r13.0/compiler.36424714_0"
        /*0030*/ 	.string	"-arch sm_100 -m 64 "



//--------------------- .note.nv.cuinfo           --------------------------
	.section	.note.nv.cuinfo,"",@"SHT_NOTE"
	.sectionflags	@"SHF_NOTE_NV_CUINFO"
        /*0018*/ 	.short	0x0002
        /*001a*/ 	.short	0x0064
        /*001c*/ 	.short	0x0082
	.zero		2


//--------------------- .nv.info                  --------------------------
	.section	.nv.info,"",@"SHT_CUDA_INFO"
	.align	4


	//----- nvinfo : EIATTR_REGCOUNT
	.align		4
        /*0000*/ 	.byte	0x04, 0x2f
        /*0002*/ 	.short	(.L_1 - .L_0)
	.align		4
.L_0:
        /*0004*/ 	.word	index@(_Z6kerneliiPi)
        /*0008*/ 	.word	0x00000008


	//----- nvinfo : EIATTR_FRAME_SIZE
	.align		4
.L_1:
        /*000c*/ 	.byte	0x04, 0x11
        /*000e*/ 	.short	(.L_3 - .L_2)
	.align		4
.L_2:
        /*0010*/ 	.word	index@(_Z6kerneliiPi)
        /*0014*/ 	.word	0x00000000


	//----- nvinfo : EIATTR_MIN_STACK_SIZE
	.align		4
.L_3:
        /*0018*/ 	.byte	0x04, 0x12
        /*001a*/ 	.short	(.L_5 - .L_4)
	.align		4
.L_4:
        /*001c*/ 	.word	index@(_Z6kerneliiPi)
        /*0020*/ 	.word	0x00000000
.L_5:


//--------------------- .nv.compat                --------------------------
	.section	.nv.compat,"",@"SHT_CUDA_COMPAT_INFO"
	.align	4
        /*0000*/ 	.byte	0x02, 0x09, 0x00, 0x00, 0x02, 0x02, 0x01, 0x00, 0x02, 0x05, 0x05, 0x00, 0x03, 0x07, 0x01, 0x01
        /*0010*/ 	.byte	0x02, 0x03, 0x00, 0x00, 0x02, 0x06, 0x01, 0x00, 0x04, 0x0b, 0x08, 0x00, 0x09, 0x00, 0x00, 0x00
        /*0020*/ 	.byte	0x00, 0x00, 0x00, 0x00


//--------------------- .nv.info._Z6kerneliiPi    --------------------------
	.section	.nv.info._Z6kerneliiPi,"",@"SHT_CUDA_INFO"
	.sectionflags	@""
	.align	4


	//----- nvinfo : EIATTR_CUDA_API_VERSION
	.align		4
        /*0000*/ 	.byte	0x04, 0x37
        /*0002*/ 	.short	(.L_7 - .L_6)
.L_6:
        /*0004*/ 	.word	0x00000082


	//----- nvinfo : EIATTR_KPARAM_INFO
	.align		4
.L_7:
        /*0008*/ 	.byte	0x04, 0x17
        /*000a*/ 	.short	(.L_9 - .L_8)
.L_8:
        /*000c*/ 	.word	0x00000000
        /*0010*/ 	.short	0x0002
        /*0012*/ 	.short	0x0008
        /*0014*/ 	.byte	0x00, 0xf5, 0x21, 0x00


	//----- nvinfo : EIATTR_KPARAM_INFO
	.align		4
.L_9:
        /*0018*/ 	.byte	0x04, 0x17
        /*001a*/ 	.short	(.L_11 - .L_10)
.L_10:
        /*001c*/ 	.word	0x00000000
        /*0020*/ 	.short	0x0001
        /*0022*/ 	.short	0x0004
        /*0024*/ 	.byte	0x00, 0xf0, 0x11, 0x00


	//----- nvinfo : EIATTR_KPARAM_INFO
	.align		4
.L_11:
        /*0028*/ 	.byte	0x04, 0x17
        /*002a*/ 	.short	(.L_13 - .L_12)
.L_12:
        /*002c*/ 	.word	0x00000000
        /*0030*/ 	.short	0x0000
        /*0032*/ 	.short	0x0000
        /*0034*/ 	.byte	0x00, 0xf0, 0x11, 0x00


	//----- nvinfo : EIATTR_SPARSE_MMA_MASK
	.align		4
.L_13:
        /*0038*/ 	.byte	0x03, 0x50
        /*003a*/ 	.short	0x0000


	//----- nvinfo : EIATTR_MAXREG_COUNT
	.align		4
        /*003c*/ 	.byte	0x03, 0x1b
        /*003e*/ 	.short	0x00ff


	//----- nvinfo : EIATTR_MERCURY_ISA_VERSION
	.align		4
        /*0040*/ 	.byte	0x03, 0x5f
        /*0042*/ 	.short	0x0101


	//----- nvinfo : EIATTR_VRC_CTA_INIT_COUNT
	.align		4
        /*0044*/ 	.byte	0x02, 0x4a
	.zero		1
	.zero		1


	//----- nvinfo : EIATTR_EXIT_INSTR_OFFSETS
	.align		4
        /*0048*/ 	.byte	0x04, 0x1c
        /*004a*/ 	.short	(.L_15 - .L_14)


	//   ....[0]....
.L_14:
        /*004c*/ 	.word	0x00000060


	//----- nvinfo : EIATTR_CBANK_PARAM_SIZE
	.align		4
.L_15:
        /*0050*/ 	.byte	0x03, 0x19
        /*0052*/ 	.short	0x0010


	//----- nvinfo : EIATTR_PARAM_CBANK
	.align		4
        /*0054*/ 	.byte	0x04, 0x0a
        /*0056*/ 	.short	(.L_17 - .L_16)
	.align		4
.L_16:
        /*0058*/ 	.word	index@(.nv.constant0._Z6kerneliiPi)
        /*005c*/ 	.short	0x0380
        /*005e*/ 	.short	0x0010


	//----- nvinfo : EIATTR_SW_WAR
	.align		4
.L_17:
        /*0060*/ 	.byte	0x04, 0x36
        /*0062*/ 	.short	(.L_19 - .L_18)
.L_18:
        /*0064*/ 	.word	0x00000008
.L_19:


//--------------------- .nv.callgraph             --------------------------
	.section	.nv.callgraph,"",@"SHT_CUDA_CALLGRAPH"
	.align	4
	.sectionentsize	8
	.align		4
        /*0000*/ 	.word	0x00000000
	.align		4
        /*0004*/ 	.word	0xffffffff
	.align		4
        /*0008*/ 	.word	0x00000000
	.align		4
        /*000c*/ 	.word	0xfffffffe
	.align		4
        /*0010*/ 	.word	0x00000000
	.align		4
        /*0014*/ 	.word	0xfffffffd
	.align		4
        /*0018*/ 	.word	0x00000000
	.align		4
        /*001c*/ 	.word	0xfffffffc


//--------------------- .text._Z6kerneliiPi       --------------------------
	.section	.text._Z6kerneliiPi,"ax",@progbits
	.align	128
        .global         _Z6kerneliiPi
        .type           _Z6kerneliiPi,@function
        .size           _Z6kerneliiPi,(.L_x_1 - _Z6kerneliiPi)
        .other          _Z6kerneliiPi,@"STO_CUDA_ENTRY STV_DEFAULT"
_Z6kerneliiPi:
.text._Z6kerneliiPi:
[----:B------:R-:W-:Y:S08]  /*0000*/  LDC R1, c[0x0][0x37c] ;  /* 0x0000df00ff017b82 */ /* 0x000ff00000000800 */
[----:B------:R-:W0:Y:S01]  /*0010*/  LDC.64 R4, c[0x0][0x380] ;  /* 0x0000e000ff047b82 */ /* 0x000e220000000a00 */
[----:B------:R-:W1:Y:S07]  /*0020*/  LDCU.64 UR4, c[0x0][0x358] ;  /* 0x00006b00ff0477ac */ /* 0x000e6e0008000a00 */
[----:B------:R-:W1:Y:S01]  /*0030*/  LDC.64 R2, c[0x0][0x388] ;  /* 0x0000e200ff027b82 */ /* 0x000e620000000a00 */
[----:B0-----:R-:W-:-:S05]  /*0040*/  IADD3 R5, PT, PT, R5, R4, RZ ;  /* 0x0000000405057210 */ /* 0x001fca0007ffe0ff */
[----:B-1----:R-:W-:Y:S01]  /*0050*/  STG.E desc[UR4][R2.64], R5 ;  /* 0x0000000502007986 */ /* 0x002fe2000c101904 */
[----:B------:R-:W-:Y:S05]  /*0060*/  EXIT ;  /* 0x000000000000794d */ /* 0x000fea0003800000 */
.L_x_0:
[----:B------:R-:W-:-:S00]  /*0070*/  BRA `(.L_x_0) ;  /* 0xfffffffc00fc7947 */ /* 0x000fc0000383ffff */
[----:B------:R-:W-:-:S00]  /*0080*/  NOP ;  /* 0x0000000000007918 */ /* 0x000fc00000000000 */
[----:B------:R-:W-:-:S00]  /*0090*/  NOP ;  /* 0x0000000000007918 */ /* 0x000fc00000000000 */
[----:B------:R-:W-:-:S00]  /*00a0*/  NOP ;  /* 0x0000000000007918 */ /* 0x000fc00000000000 */
[----:B------:R-:W-:-:S00]  /*00b0*/  NOP ;  /* 0x0000000000007918 */ /* 0x000fc00000000000 */
[----:B------:R-:W-:-:S00]  /*00c0*/  NOP ;  /* 0x0000000000007918 */ /* 0x000fc00000000000 */
[----:B------:R-:W-:-:S00]  /*00d0*/  NOP ;  /* 0x0000000000007918 */ /* 0x000fc00000000000 */
[----:B------:R-:W-:-:S00]  /*00e0*/  NOP ;  /* 0x0000000000007918 */ /* 0x000fc00000000000 */
[----:B------:R-:W-:-:S00]  /*00f0*/  NOP ;  /* 0x0000000000007918 */ /* 0x000fc00000000000 */
.L_x_1:


//--------------------- .nv.shared.reserved.0     --------------------------
	.section	.nv.shared.reserved.0,"aw",@nobits
	.weak		__nv_reservedSMEM_offset_0_alias
	.size		__nv_reservedSMEM_offset_0_alias, 0, 64
	.other		__nv_reservedSMEM_offset_0_alias,@"STO_CUDA_RESERVED_SHARED STV_DEFAULT"
__nv_reservedSMEM_offset_0_alias:
	.zero		0
	.zero		64


//--------------------- .nv.constant0._Z6kerneliiPi --------------------------
	.section	.nv.constant0._Z6kerneliiPi,"a",@progbits
	.sectionflags	@""
	.align	4
.nv.constant0._Z6kerneliiPi:
	.zero		912


//--------------------- SYMBOLS --------------------------

	.type		.nv.reservedSmem.offset0,@object
	.size		.nv.reservedSmem.offset0,0x4
